	.headerflags	@"EF_CUDA_TEXMODE_UNIFIED EF_CUDA_64BIT_ADDRESS EF_CUDA_ACCELERATORS EF_CUDA_SM90 EF_CUDA_VIRTUAL_SM(EF_CUDA_SM90)"
	.elftype	@"ET_EXEC"


//--------------------- .nv.info                  --------------------------
	.section	.nv.info,"",@"SHT_CUDA_INFO"
	.align	4


	//----- nvinfo : EIATTR_REGCOUNT
	.align		4
        /*0000*/ 	.byte	0x04, 0x2f
        /*0002*/ 	.short	(.L_1 - .L_0)
	.align		4
.L_0:
        /*0004*/ 	.word	index@(triton_per_fused_leaky_relu_max_3)
        /*0008*/ 	.word	0x00000014


	//----- nvinfo : EIATTR_MIN_STACK_SIZE
	.align		4
.L_1:
        /*000c*/ 	.byte	0x04, 0x12
        /*000e*/ 	.short	(.L_3 - .L_2)
	.align		4
.L_2:
        /*0010*/ 	.word	index@(triton_per_fused_leaky_relu_max_3)
        /*0014*/ 	.word	0x00000000


	//----- nvinfo : EIATTR_FRAME_SIZE
	.align		4
.L_3:
        /*0018*/ 	.byte	0x04, 0x11
        /*001a*/ 	.short	(.L_5 - .L_4)
	.align		4
.L_4:
        /*001c*/ 	.word	index@(triton_per_fused_leaky_relu_max_3)
        /*0020*/ 	.word	0x00000000


	//----- nvinfo : EIATTR_MIN_STACK_SIZE
	.align		4
.L_5:
        /*0024*/ 	.byte	0x04, 0x12
        /*0026*/ 	.short	(.L_7 - .L_6)
	.align		4
.L_6:
        /*0028*/ 	.word	index@(triton_per_fused_leaky_relu_max_3)
        /*002c*/ 	.word	0x00000000
.L_7:


//--------------------- .nv.info.triton_per_fused_leaky_relu_max_3 --------------------------
	.section	.nv.info.triton_per_fused_leaky_relu_max_3,"",@"SHT_CUDA_INFO"
	.sectionflags	@""
	.align	4


	//----- nvinfo : EIATTR_CUDA_API_VERSION
	.align		4
        /*0000*/ 	.byte	0x04, 0x37
        /*0002*/ 	.short	(.L_9 - .L_8)
.L_8:
        /*0004*/ 	.word	0x0000007c


	//----- nvinfo : EIATTR_KPARAM_INFO
	.align		4
.L_9:
        /*0008*/ 	.byte	0x04, 0x17
        /*000a*/ 	.short	(.L_11 - .L_10)
.L_10:
        /*000c*/ 	.word	0x00000000
        /*0010*/ 	.short	0x0004
        /*0012*/ 	.short	0x001c
        /*0014*/ 	.byte	0x00, 0xf0, 0x11, 0x00


	//----- nvinfo : EIATTR_KPARAM_INFO
	.align		4
.L_11:
        /*0018*/ 	.byte	0x04, 0x17
        /*001a*/ 	.short	(.L_13 - .L_12)
.L_12:
        /*001c*/ 	.word	0x00000000
        /*0020*/ 	.short	0x0003
        /*0022*/ 	.short	0x0018
        /*0024*/ 	.byte	0x00, 0xf0, 0x11, 0x00


	//----- nvinfo : EIATTR_KPARAM_INFO
	.align		4
.L_13:
        /*0028*/ 	.byte	0x04, 0x17
        /*002a*/ 	.short	(.L_15 - .L_14)
.L_14:
        /*002c*/ 	.word	0x00000000
        /*0030*/ 	.short	0x0002
        /*0032*/ 	.short	0x0010
        /*0034*/ 	.byte	0x00, 0xf4, 0x21, 0x00


	//----- nvinfo : EIATTR_KPARAM_INFO
	.align		4
.L_15:
        /*0038*/ 	.byte	0x04, 0x17
        /*003a*/ 	.short	(.L_17 - .L_16)
.L_16:
        /*003c*/ 	.word	0x00000000
        /*0040*/ 	.short	0x0001
        /*0042*/ 	.short	0x0008
        /*0044*/ 	.byte	0x00, 0xf4, 0x21, 0x00


	//----- nvinfo : EIATTR_KPARAM_INFO
	.align		4
.L_17:
        /*0048*/ 	.byte	0x04, 0x17
        /*004a*/ 	.short	(.L_19 - .L_18)
.L_18:
        /*004c*/ 	.word	0x00000000
        /*0050*/ 	.short	0x0000
        /*0052*/ 	.short	0x0000
        /*0054*/ 	.byte	0x00, 0xf4, 0x21, 0x00


	//----- nvinfo : EIATTR_SPARSE_MMA_MASK
	.align		4
.L_19:
        /*0058*/ 	.byte	0x03, 0x50
        /*005a*/ 	.short	0x0000


	//----- nvinfo : EIATTR_MAXREG_COUNT
	.align		4
        /*005c*/ 	.byte	0x03, 0x1b
        /*005e*/ 	.short	0x00ff


	//----- nvinfo : EIATTR_COOP_GROUP_MASK_REGIDS
	.align		4
        /*0060*/ 	.byte	0x04, 0x29
        /*0062*/ 	.short	(.L_21 - .L_20)


	//   ....[0]....
.L_20:
        /*0064*/ 	.word	0xffffffff


	//   ....[1]....
        /*0068*/ 	.word	0xffffffff


	//   ....[2]....
        /*006c*/ 	.word	0xffffffff


	//   ....[3]....
        /*0070*/ 	.word	0xffffffff


	//   ....[4]....
        /*0074*/ 	.word	0xffffffff


	//   ....[5]....
        /*0078*/ 	.word	0xffffffff


	//   ....[6]....
        /*007c*/ 	.word	0xffffffff


	//   ....[7]....
        /*0080*/ 	.word	0xffffffff


	//   ....[8]....
        /*0084*/ 	.word	0xffffffff


	//   ....[9]....
        /*0088*/ 	.word	0xffffffff


	//   ....[10]....
        /*008c*/ 	.word	0xffffffff


	//   ....[11]....
        /*0090*/ 	.word	0xffffffff


	//   ....[12]....
        /*0094*/ 	.word	0xffffffff


	//   ....[13]....
        /*0098*/ 	.word	0xffffffff


	//   ....[14]....
        /*009c*/ 	.word	0xffffffff


	//   ....[15]....
        /*00a0*/ 	.word	0xffffffff


	//   ....[16]....
        /*00a4*/ 	.word	0xffffffff


	//   ....[17]....
        /*00a8*/ 	.word	0xffffffff


	//----- nvinfo : EIATTR_COOP_GROUP_INSTR_OFFSETS
	.align		4
.L_21:
        /*00ac*/ 	.byte	0x04, 0x28
        /*00ae*/ 	.short	(.L_23 - .L_22)


	//   ....[0]....
.L_22:
        /*00b0*/ 	.word	0x00000140


	//   ....[1]....
        /*00b4*/ 	.word	0x00000180


	//   ....[2]....
        /*00b8*/ 	.word	0x000001a0


	//   ....[3]....
        /*00bc*/ 	.word	0x000001f0


	//   ....[4]....
        /*00c0*/ 	.word	0x00000240


	//   ....[5]....
        /*00c4*/ 	.word	0x000002c0


	//   ....[6]....
        /*00c8*/ 	.word	0x000002d0


	//   ....[7]....
        /*00cc*/ 	.word	0x00000320


	//   ....[8]....
        /*00d0*/ 	.word	0x000003c0


	//   ....[9]....
        /*00d4*/ 	.word	0x000003f0


	//   ....[10]....
        /*00d8*/ 	.word	0x00000410


	//   ....[11]....
        /*00dc*/ 	.word	0x000004c0


	//   ....[12]....
        /*00e0*/ 	.word	0x000004f0


	//   ....[13]....
        /*00e4*/ 	.word	0x000005d0


	//   ....[14]....
        /*00e8*/ 	.word	0x00000620


	//   ....[15]....
        /*00ec*/ 	.word	0x00000680


	//   ....[16]....
        /*00f0*/ 	.word	0x000007a0


	//   ....[17]....
        /*00f4*/ 	.word	0x000007c0


	//----- nvinfo : EIATTR_EXIT_INSTR_OFFSETS
	.align		4
.L_23:
        /*00f8*/ 	.byte	0x04, 0x1c
        /*00fa*/ 	.short	(.L_25 - .L_24)


	//   ....[0]....
.L_24:
        /*00fc*/ 	.word	0x00000950


	//   ....[1]....
        /*0100*/ 	.word	0x00000970


	//----- nvinfo : EIATTR_REQNTID
	.align		4
.L_25:
        /*0104*/ 	.byte	0x04, 0x10
        /*0106*/ 	.short	(.L_27 - .L_26)
.L_26:
        /*0108*/ 	.word	0x00000040
        /*010c*/ 	.word	0x00000001
        /*0110*/ 	.word	0x00000001


	//----- nvinfo : EIATTR_CBANK_PARAM_SIZE
	.align		4
.L_27:
        /*0114*/ 	.byte	0x03, 0x19
        /*0116*/ 	.short	0x0020


	//----- nvinfo : EIATTR_PARAM_CBANK
	.align		4
        /*0118*/ 	.byte	0x04, 0x0a
        /*011a*/ 	.short	(.L_29 - .L_28)
	.align		4
.L_28:
        /*011c*/ 	.word	index@(.nv.constant0.triton_per_fused_leaky_relu_max_3)
        /*0120*/ 	.short	0x0210
        /*0122*/ 	.short	0x0020


	//----- nvinfo : EIATTR_SW_WAR
	.align		4
.L_29:
        /*0124*/ 	.byte	0x04, 0x36
        /*0126*/ 	.short	(.L_31 - .L_30)
.L_30:
        /*0128*/ 	.word	0x00000008
.L_31:


//--------------------- .nv.callgraph             --------------------------
	.section	.nv.callgraph,"",@"SHT_CUDA_CALLGRAPH"
	.align	4
	.sectionentsize	8
	.align		4
        /*0000*/ 	.word	0x00000000
	.align		4
        /*0004*/ 	.word	0xffffffff
	.align		4
        /*0008*/ 	.word	0x00000000
	.align		4
        /*000c*/ 	.word	0xfffffffe
	.align		4
        /*0010*/ 	.word	0x00000000
	.align		4
        /*0014*/ 	.word	0xfffffffd
	.align		4
        /*0018*/ 	.word	0x00000000
	.align		4
        /*001c*/ 	.word	0xfffffffc


//--------------------- .text.triton_per_fused_leaky_relu_max_3 --------------------------
	.section	.text.triton_per_fused_leaky_relu_max_3,"ax",@progbits
	.sectionflags	@"SHF_BARRIERS=1"
	.align	128
        .global         triton_per_fused_leaky_relu_max_3
        .type           triton_per_fused_leaky_relu_max_3,@function
        .size           triton_per_fused_leaky_relu_max_3,(.L_x_1 - triton_per_fused_leaky_relu_max_3)
        .other          triton_per_fused_leaky_relu_max_3,@"STO_CUDA_ENTRY STV_DEFAULT"
triton_per_fused_leaky_relu_max_3:
.text.triton_per_fused_leaky_relu_max_3:
[----:B------:R-:W0:Y:S02]  /*0000*/  LDC R1, c[0x0][0x28] ;  /* 0x00000a00ff017b82 */ /* 0x000e240000000800 */
[----:B------:R-:W1:Y:S01]  /*0010*/  S2R R5, SR_CTAID.X ;  /* 0x0000000000057919 */ /* 0x000e620000002500 */
[----:B------:R-:W2:Y:S01]  /*0020*/  LDC.64 R10, c[0x0][0x210] ;  /* 0x00008400ff0a7b82 */ /* 0x000ea20000000a00 */
[----:B------:R-:W-:Y:S01]  /*0030*/  ULDC.64 UR6, c[0x0][0x208] ;  /* 0x0000820000067ab9 */ /* 0x000fe20000000a00 */
[----:B------:R-:W3:Y:S01]  /*0040*/  S2R R13, SR_TID.X ;  /* 0x00000000000d7919 */ /* 0x000ee20000002100 */
[----:B-1----:R-:W-:-:S04]  /*0050*/  SHF.R.S32.HI R4, RZ, 0x1f, R5 ;  /* 0x0000001fff047819 */ /* 0x002fc80000011405 */
[----:B------:R-:W-:Y:S02]  /*0060*/  LEA.HI R6, R4, R5, RZ, 0x7 ;  /* 0x0000000504067211 */ /* 0x000fe400078f38ff */
[----:B---3--:R-:W-:Y:S02]  /*0070*/  LOP3.LUT R0, R13, 0x3f, RZ, 0xc0, !PT ;  /* 0x0000003f0d007812 */ /* 0x008fe400078ec0ff */
[----:B------:R-:W-:Y:S02]  /*0080*/  LOP3.LUT R12, R6, 0xffffff80, RZ, 0xc0, !PT ;  /* 0xffffff80060c7812 */ /* 0x000fe400078ec0ff */
[----:B------:R-:W-:-:S03]  /*0090*/  SHF.R.S32.HI R6, RZ, 0x7, R6 ;  /* 0x00000007ff067819 */ /* 0x000fc60000011406 */
[----:B------:R-:W-:-:S04]  /*00a0*/  IMAD.IADD R3, R5, 0x1, -R12 ;  /* 0x0000000105037824 */ /* 0x000fc800078e0a0c */
[----:B------:R-:W-:-:S04]  /*00b0*/  IMAD R9, R0, 0x80, R3 ;  /* 0x0000008000097824 */ /* 0x000fc800078e0203 */
[----:B------:R-:W-:-:S04]  /*00c0*/  IMAD R9, R6, 0x2000, R9 ;  /* 0x0000200006097824 */ /* 0x000fc800078e0209 */
[----:B--2---:R-:W-:-:S05]  /*00d0*/  IMAD.WIDE R10, R9, 0x4, R10 ;  /* 0x00000004090a7825 */ /* 0x004fca00078e020a */
[----:B------:R1:W2:Y:S01]  /*00e0*/  LDG.E R12, desc[UR6][R10.64] ;  /* 0x000000060a0c7981 */ /* 0x0002a2000c1e1900 */
[----:B------:R-:W3:Y:S01]  /*00f0*/  S2UR UR5, SR_CgaCtaId ;  /* 0x00000000000579c3 */ /* 0x000ee20000008800 */
[C---:B------:R-:W-:Y:S01]  /*0100*/  LOP3.LUT P3, RZ, R13.reuse, 0x1f, RZ, 0xc0, !PT ;  /* 0x0000001f0dff7812 */ /* 0x040fe2000786c0ff */
[----:B------:R-:W-:Y:S01]  /*0110*/  UMOV UR4, 0x400 ;  /* 0x0000040000047882 */ /* 0x000fe20000000000 */
[----:B------:R-:W-:Y:S02]  /*0120*/  ISETP.GE.AND P4, PT, R13, 0x2, PT ;  /* 0x000000020d00780c */ /* 0x000fe40003f86270 */
[----:B------:R-:W-:Y:S01]  /*0130*/  LEA.HI R4, R4, R5, RZ, 0xd ;  /* 0x0000000504047211 */ /* 0x000fe200078f68ff */
[----:B-1----:R-:W-:Y:S01]  /*0140*/  SHFL.BFLY PT, R11, R0, 0x10, 0x1f ;  /* 0x0e001f00000b7f89 */ /* 0x002fe200000e0000 */
[----:B---3--:R-:W-:Y:S01]  /*0150*/  UPRMT UR4, UR5, 0x654, UR4 ;  /* 0x0000065405047896 */ /* 0x008fe20008000004 */
[----:B--2---:R-:W-:-:S13]  /*0160*/  FSETP.GT.AND P0, PT, R12, RZ, PT ;  /* 0x000000ff0c00720b */ /* 0x004fda0003f04000 */
[----:B------:R-:W-:-:S05]  /*0170*/  @!P0 FMUL R12, R12, 0.20000000298023223877 ;  /* 0x3e4ccccd0c0c8820 */ /* 0x000fca0000400000 */
[----:B------:R-:W1:Y:S01]  /*0180*/  SHFL.BFLY PT, R9, R12, 0x10, 0x1f ;  /* 0x0e001f000c097f89 */ /* 0x000e6200000e0000 */
[----:B------:R-:W-:-:S03]  /*0190*/  FSETP.NAN.AND P0, PT, R12, R12, PT ;  /* 0x0000000c0c00720b */ /* 0x000fc60003f08000 */
[----:B------:R-:W-:Y:S01]  /*01a0*/  SHFL.BFLY PT, R15, R12, 0x10, 0x1f ;  /* 0x0e001f000c0f7f89 */ /* 0x000fe200000e0000 */
[CC--:B-1----:R-:W-:Y:S02]  /*01b0*/  FSETP.GT.AND P1, PT, R12.reuse, R9.reuse, PT ;  /* 0x000000090c00720b */ /* 0x0c2fe40003f24000 */
[----:B------:R-:W-:-:S04]  /*01c0*/  FSEL R9, R12, R9, P0 ;  /* 0x000000090c097208 */ /* 0x000fc80000000000 */
[----:B------:R-:W-:-:S04]  /*01d0*/  FSEL R9, R12, R9, P1 ;  /* 0x000000090c097208 */ /* 0x000fc80000800000 */
[C---:B------:R-:W-:Y:S01]  /*01e0*/  FSETP.NAN.AND P2, PT, R9.reuse, R9, PT ;  /* 0x000000090900720b */ /* 0x040fe20003f48000 */
[----:B------:R-:W1:Y:S02]  /*01f0*/  SHFL.BFLY PT, R14, R9, 0x8, 0x1f ;  /* 0x0d001f00090e7f89 */ /* 0x000e6400000e0000 */
[----:B-1----:R-:W-:-:S13]  /*0200*/  FSETP.GT.AND P1, PT, R9, R14, PT ;  /* 0x0000000e0900720b */ /* 0x002fda0003f24000 */
[----:B------:R-:W-:Y:S02]  /*0210*/  @!P1 FSEL R9, R9, R14, P2 ;  /* 0x0000000e09099208 */ /* 0x000fe40001000000 */
[CC--:B------:R-:W-:Y:S02]  /*0220*/  FSETP.NAN.AND P1, PT, R15.reuse, R15.reuse, P0 ;  /* 0x0000000f0f00720b */ /* 0x0c0fe40000728000 */
[-C--:B------:R-:W-:Y:S01]  /*0230*/  FSETP.NUM.AND P0, PT, R15, R15.reuse, P0 ;  /* 0x0000000f0f00720b */ /* 0x080fe20000707000 */
[----:B------:R-:W1:Y:S01]  /*0240*/  SHFL.BFLY PT, R10, R9, 0x4, 0x1f ;  /* 0x0c801f00090a7f89 */ /* 0x000e6200000e0000 */
[CC--:B------:R-:W-:Y:S02]  /*0250*/  FSETP.EQ.OR P1, PT, R12.reuse, R15.reuse, P1 ;  /* 0x0000000f0c00720b */ /* 0x0c0fe40000f22400 */
[----:B------:R-:W-:Y:S02]  /*0260*/  FSETP.GT.OR P0, PT, R12, R15, P0 ;  /* 0x0000000f0c00720b */ /* 0x000fe40000704400 */
[----:B------:R-:W-:-:S04]  /*0270*/  ISETP.LT.AND P1, PT, R0, R11, P1 ;  /* 0x0000000b0000720c */ /* 0x000fc80000f21270 */
[----:B------:R-:W-:-:S04]  /*0280*/  PLOP3.LUT P0, PT, P0, P1, PT, 0xa8, 0x0 ;  /* 0x000000000000781c */ /* 0x000fc80000703570 */
[----:B------:R-:W-:Y:S02]  /*0290*/  FSEL R12, R12, R15, P0 ;  /* 0x0000000f0c0c7208 */ /* 0x000fe40000000000 */
[----:B------:R-:W-:Y:S02]  /*02a0*/  SEL R11, R0, R11, P0 ;  /* 0x0000000b000b7207 */ /* 0x000fe40000000000 */
[C---:B------:R-:W-:Y:S01]  /*02b0*/  FSETP.NAN.AND P0, PT, R9.reuse, R9, PT ;  /* 0x000000090900720b */ /* 0x040fe20003f08000 */
[----:B------:R-:W2:Y:S04]  /*02c0*/  SHFL.BFLY PT, R15, R12, 0x8, 0x1f ;  /* 0x0d001f000c0f7f89 */ /* 0x000ea800000e0000 */
[----:B------:R-:W3:Y:S01]  /*02d0*/  SHFL.BFLY PT, R14, R11, 0x8, 0x1f ;  /* 0x0d001f000b0e7f89 */ /* 0x000ee200000e0000 */
[----:B-1----:R-:W-:-:S13]  /*02e0*/  FSETP.GT.AND P1, PT, R9, R10, PT ;  /* 0x0000000a0900720b */ /* 0x002fda0003f24000 */
[----:B------:R-:W-:Y:S02]  /*02f0*/  @!P1 FSEL R9, R9, R10, P0 ;  /* 0x0000000a09099208 */ /* 0x000fe40000000000 */
[C---:B------:R-:W-:Y:S02]  /*0300*/  FSETP.NAN.AND P0, PT, R12.reuse, R12, PT ;  /* 0x0000000c0c00720b */ /* 0x040fe40003f08000 */
[----:B------:R-:W-:Y:S01]  /*0310*/  FSETP.NAN.AND P2, PT, R9, R9, PT ;  /* 0x000000090900720b */ /* 0x000fe20003f48000 */
[----:B------:R-:W1:Y:S01]  /*0320*/  SHFL.BFLY PT, R10, R9, 0x2, 0x1f ;  /* 0x0c401f00090a7f89 */ /* 0x000e6200000e0000 */
[CC--:B--2---:R-:W-:Y:S02]  /*0330*/  FSETP.NAN.AND P1, PT, R15.reuse, R15.reuse, P0 ;  /* 0x0000000f0f00720b */ /* 0x0c4fe40000728000 */
[-C--:B------:R-:W-:Y:S02]  /*0340*/  FSETP.NUM.AND P0, PT, R15, R15.reuse, P0 ;  /* 0x0000000f0f00720b */ /* 0x080fe40000707000 */
[----:B------:R-:W-:-:S02]  /*0350*/  FSETP.EQ.OR P1, PT, R12, R15, P1 ;  /* 0x0000000f0c00720b */ /* 0x000fc40000f22400 */
[----:B------:R-:W-:Y:S02]  /*0360*/  FSETP.GT.OR P0, PT, R12, R15, P0 ;  /* 0x0000000f0c00720b */ /* 0x000fe40000704400 */
[----:B---3--:R-:W-:-:S04]  /*0370*/  ISETP.LT.AND P1, PT, R11, R14, P1 ;  /* 0x0000000e0b00720c */ /* 0x008fc80000f21270 */
[----:B------:R-:W-:-:S04]  /*0380*/  PLOP3.LUT P0, PT, P0, P1, PT, 0xa8, 0x0 ;  /* 0x000000000000781c */ /* 0x000fc80000703570 */
[----:B------:R-:W-:Y:S02]  /*0390*/  FSEL R12, R12, R15, P0 ;  /* 0x0000000f0c0c7208 */ /* 0x000fe40000000000 */
[----:B------:R-:W-:Y:S02]  /*03a0*/  SEL R14, R11, R14, P0 ;  /* 0x0000000e0b0e7207 */ /* 0x000fe40000000000 */
[----:B------:R-:W-:Y:S01]  /*03b0*/  FSETP.NAN.AND P0, PT, R12, R12, PT ;  /* 0x0000000c0c00720b */ /* 0x000fe20003f08000 */
[----:B------:R-:W2:Y:S01]  /*03c0*/  SHFL.BFLY PT, R15, R12, 0x4, 0x1f ;  /* 0x0c801f000c0f7f89 */ /* 0x000ea200000e0000 */
[----:B------:R-:W-:Y:S02]  /*03d0*/  SHF.R.U32.HI R11, RZ, 0x3, R13 ;  /* 0x00000003ff0b7819 */ /* 0x000fe4000001160d */
[----:B-1----:R-:W-:Y:S01]  /*03e0*/  FSETP.GT.AND P1, PT, R9, R10, PT ;  /* 0x0000000a0900720b */ /* 0x002fe20003f24000 */
[----:B------:R-:W1:-:S12]  /*03f0*/  SHFL.BFLY PT, R17, R14, 0x4, 0x1f ;  /* 0x0c801f000e117f89 */ /* 0x000e5800000e0000 */
[----:B------:R-:W-:-:S05]  /*0400*/  @!P1 FSEL R9, R9, R10, P2 ;  /* 0x0000000a09099208 */ /* 0x000fca0001000000 */
[----:B------:R-:W3:Y:S01]  /*0410*/  SHFL.BFLY PT, R10, R9, 0x1, 0x1f ;  /* 0x0c201f00090a7f89 */ /* 0x000ee200000e0000 */
[CC--:B--2---:R-:W-:Y:S02]  /*0420*/  FSETP.NAN.AND P1, PT, R15.reuse, R15.reuse, P0 ;  /* 0x0000000f0f00720b */ /* 0x0c4fe40000728000 */
[-C--:B------:R-:W-:Y:S02]  /*0430*/  FSETP.NUM.AND P0, PT, R15, R15.reuse, P0 ;  /* 0x0000000f0f00720b */ /* 0x080fe40000707000 */
[CC--:B------:R-:W-:Y:S02]  /*0440*/  FSETP.EQ.OR P1, PT, R12.reuse, R15.reuse, P1 ;  /* 0x0000000f0c00720b */ /* 0x0c0fe40000f22400 */
[----:B------:R-:W-:Y:S02]  /*0450*/  FSETP.GT.OR P0, PT, R12, R15, P0 ;  /* 0x0000000f0c00720b */ /* 0x000fe40000704400 */
[----:B-1----:R-:W-:-:S04]  /*0460*/  ISETP.LT.AND P1, PT, R14, R17, P1 ;  /* 0x000000110e00720c */ /* 0x002fc80000f21270 */
[----:B------:R-:W-:Y:S02]  /*0470*/  PLOP3.LUT P0, PT, P0, P1, PT, 0xa8, 0x0 ;  /* 0x000000000000781c */ /* 0x000fe40000703570 */
[----:B------:R-:W-:Y:S02]  /*0480*/  FSETP.NAN.AND P1, PT, R9, R9, PT ;  /* 0x000000090900720b */ /* 0x000fe40003f28000 */
[----:B------:R-:W-:Y:S02]  /*0490*/  FSEL R15, R12, R15, P0 ;  /* 0x0000000f0c0f7208 */ /* 0x000fe40000000000 */
[----:B------:R-:W-:Y:S02]  /*04a0*/  LOP3.LUT R12, R11, 0x4, RZ, 0xc0, !PT ;  /* 0x000000040b0c7812 */ /* 0x000fe400078ec0ff */
[----:B------:R-:W-:Y:S01]  /*04b0*/  SEL R14, R14, R17, P0 ;  /* 0x000000110e0e7207 */ /* 0x000fe20000000000 */
[----:B------:R-:W1:Y:S01]  /*04c0*/  SHFL.BFLY PT, R16, R15, 0x2, 0x1f ;  /* 0x0c401f000f107f89 */ /* 0x000e6200000e0000 */
[----:B---3--:R-:W-:-:S02]  /*04d0*/  FSETP.GT.AND P2, PT, R9, R10, PT ;  /* 0x0000000a0900720b */ /* 0x008fc40003f44000 */
[----:B------:R-:W-:Y:S01]  /*04e0*/  FSETP.NAN.AND P0, PT, R15, R15, PT ;  /* 0x0000000f0f00720b */ /* 0x000fe20003f08000 */
[----:B------:R-:W2:Y:S10]  /*04f0*/  SHFL.BFLY PT, R11, R14, 0x2, 0x1f ;  /* 0x0c401f000e0b7f89 */ /* 0x000eb400000e0000 */
[----:B------:R-:W-:-:S02]  /*0500*/  @!P2 SEL R9, R9, R10, P1 ;  /* 0x0000000a0909a207 */ /* 0x000fc40000800000 */
[----:B------:R-:W-:-:S03]  /*0510*/  LEA R10, R13, UR4, 0x2 ;  /* 0x000000040d0a7c11 */ /* 0x000fc6000f8e10ff */
[----:B------:R-:W-:Y:S01]  /*0520*/  @!P3 STS [R12+UR4], R9 ;  /* 0x000000090c00b988 */ /* 0x000fe20008000804 */
[----:B------:R-:W-:Y:S01]  /*0530*/  BAR.SYNC.DEFER_BLOCKING 0x0 ;  /* 0x0000000000007b1d */ /* 0x000fe20000010000 */
[CC--:B-1----:R-:W-:Y:S02]  /*0540*/  FSETP.NAN.AND P1, PT, R16.reuse, R16.reuse, P0 ;  /* 0x000000101000720b */ /* 0x0c2fe40000728000 */
[-C--:B------:R-:W-:Y:S02]  /*0550*/  FSETP.NUM.AND P0, PT, R16, R16.reuse, P0 ;  /* 0x000000101000720b */ /* 0x080fe40000707000 */
[CC--:B------:R-:W-:Y:S02]  /*0560*/  FSETP.EQ.OR P1, PT, R15.reuse, R16.reuse, P1 ;  /* 0x000000100f00720b */ /* 0x0c0fe40000f22400 */
[----:B------:R-:W-:Y:S02]  /*0570*/  FSETP.GT.OR P0, PT, R15, R16, P0 ;  /* 0x000000100f00720b */ /* 0x000fe40000704400 */
[----:B--2---:R-:W-:-:S04]  /*0580*/  ISETP.LT.AND P1, PT, R14, R11, P1 ;  /* 0x0000000b0e00720c */ /* 0x004fc80000f21270 */
[----:B------:R-:W-:-:S04]  /*0590*/  PLOP3.LUT P0, PT, P0, P1, PT, 0xa8, 0x0 ;  /* 0x000000000000781c */ /* 0x000fc80000703570 */
[----:B------:R-:W-:Y:S02]  /*05a0*/  SEL R14, R14, R11, P0 ;  /* 0x0000000b0e0e7207 */ /* 0x000fe40000000000 */
[----:B------:R-:W-:Y:S02]  /*05b0*/  LOP3.LUT R11, R13, 0x1, RZ, 0xc0, !PT ;  /* 0x000000010d0b7812 */ /* 0x000fe400078ec0ff */
[----:B------:R-:W-:Y:S01]  /*05c0*/  FSEL R15, R15, R16, P0 ;  /* 0x000000100f0f7208 */ /* 0x000fe20000000000 */
[----:B------:R-:W-:Y:S01]  /*05d0*/  SHFL.BFLY PT, R17, R14, 0x1, 0x1f ;  /* 0x0c201f000e117f89 */ /* 0x000fe200000e0000 */
[----:B------:R-:W-:Y:S02]  /*05e0*/  ISETP.NE.U32.AND P0, PT, R11, 0x1, PT ;  /* 0x000000010b00780c */ /* 0x000fe40003f05070 */
[----:B------:R-:W-:Y:S01]  /*05f0*/  FSETP.NAN.AND P1, PT, R15, R15, PT ;  /* 0x0000000f0f00720b */ /* 0x000fe20003f28000 */
[----:B------:R-:W-:Y:S01]  /*0600*/  @!P4 LDS R8, [R10] ;  /* 0x000000000a08c984 */ /* 0x000fe20000000800 */
[----:B------:R-:W-:-:S03]  /*0610*/  ISETP.LT.AND P0, PT, R13, 0x2, P0 ;  /* 0x000000020d00780c */ /* 0x000fc60000701270 */
[----:B------:R-:W1:Y:S02]  /*0620*/  SHFL.BFLY PT, R16, R15, 0x1, 0x1f ;  /* 0x0c201f000f107f89 */ /* 0x000e6400000e0000 */
[CC--:B-1----:R-:W-:Y:S02]  /*0630*/  FSETP.NAN.AND P2, PT, R16.reuse, R16.reuse, P1 ;  /* 0x000000101000720b */ /* 0x0c2fe40000f48000 */
[-C--:B------:R-:W-:Y:S02]  /*0640*/  FSETP.NUM.AND P1, PT, R16, R16.reuse, P1 ;  /* 0x000000101000720b */ /* 0x080fe40000f27000 */
[CC--:B------:R-:W-:Y:S02]  /*0650*/  FSETP.EQ.OR P2, PT, R15.reuse, R16.reuse, P2 ;  /* 0x000000100f00720b */ /* 0x0c0fe40001742400 */
[----:B------:R-:W-:Y:S02]  /*0660*/  FSETP.GT.OR P1, PT, R15, R16, P1 ;  /* 0x000000100f00720b */ /* 0x000fe40000f24400 */
[----:B------:R-:W-:Y:S01]  /*0670*/  ISETP.LT.AND P2, PT, R14, R17, P2 ;  /* 0x000000110e00720c */ /* 0x000fe20001741270 */
[----:B------:R-:W1:Y:S01]  /*0680*/  SHFL.BFLY PT, R9, R8, 0x1, 0x1f ;  /* 0x0c201f0008097f89 */ /* 0x000e6200000e0000 */
[----:B------:R-:W-:-:S02]  /*0690*/  FSETP.NAN.AND P6, PT, R8, R8, PT ;  /* 0x000000080800720b */ /* 0x000fc40003fc8000 */
[----:B------:R-:W-:-:S04]  /*06a0*/  PLOP3.LUT P1, PT, P1, P2, PT, 0xa8, 0x0 ;  /* 0x000000000000781c */ /* 0x000fc80000f25570 */
[----:B------:R-:W-:Y:S02]  /*06b0*/  SEL R15, R15, R16, P1 ;  /* 0x000000100f0f7207 */ /* 0x000fe40000800000 */
[----:B------:R-:W-:Y:S02]  /*06c0*/  SEL R17, R14, R17, P1 ;  /* 0x000000110e117207 */ /* 0x000fe40000800000 */
[----:B-1----:R-:W-:-:S04]  /*06d0*/  FSETP.GT.AND P5, PT, R8, R9, PT ;  /* 0x000000090800720b */ /* 0x002fc80003fa4000 */
[----:B------:R-:W-:-:S04]  /*06e0*/  SEL R9, R8, R9, P5 ;  /* 0x0000000908097207 */ /* 0x000fc80002800000 */
[----:B------:R-:W-:-:S05]  /*06f0*/  SEL R9, R8, R9, P6 ;  /* 0x0000000908097207 */ /* 0x000fca0003000000 */
[----:B------:R-:W-:Y:S01]  /*0700*/  @P0 STS [R10], R9 ;  /* 0x000000090a000388 */ /* 0x000fe20000000800 */
[----:B------:R-:W-:Y:S06]  /*0710*/  BAR.SYNC.DEFER_BLOCKING 0x0 ;  /* 0x0000000000007b1d */ /* 0x000fec0000010000 */
[----:B------:R-:W-:Y:S02]  /*0720*/  LDS R8, [UR4] ;  /* 0x00000004ff087984 */ /* 0x000fe40008000800 */
[----:B------:R-:W-:Y:S06]  /*0730*/  BAR.SYNC.DEFER_BLOCKING 0x0 ;  /* 0x0000000000007b1d */ /* 0x000fec0000010000 */
[----:B------:R-:W-:Y:S04]  /*0740*/  @!P3 STS [R12+UR4], R15 ;  /* 0x0000000f0c00b988 */ /* 0x000fe80008000804 */
[----:B------:R1:W-:Y:S01]  /*0750*/  @!P3 STS [R12+UR4+0x8], R17 ;  /* 0x000008110c00b988 */ /* 0x0003e20008000804 */
[----:B------:R-:W-:Y:S08]  /*0760*/  BAR.SYNC.DEFER_BLOCKING 0x0 ;  /* 0x0000000000007b1d */ /* 0x000ff00000010000 */
[----:B-1----:R-:W1:Y:S01]  /*0770*/  LDC.64 R12, c[0x0][0x220] ;  /* 0x00008800ff0c7b82 */ /* 0x002e620000000a00 */
[----:B------:R-:W2:Y:S04]  /*0780*/  @!P4 LDS R2, [R10] ;  /* 0x000000000a02c984 */ /* 0x000ea80000000800 */
[----:B------:R-:W3:Y:S04]  /*0790*/  @!P4 LDS R7, [R10+0x8] ;  /* 0x000008000a07c984 */ /* 0x000ee80000000800 */
[----:B--2---:R-:W2:Y:S01]  /*07a0*/  SHFL.BFLY PT, R9, R2, 0x1, 0x1f ;  /* 0x0c201f0002097f89 */ /* 0x004ea200000e0000 */
[----:B------:R-:W-:-:S03]  /*07b0*/  FSETP.NAN.AND P1, PT, R2, R2, PT ;  /* 0x000000020200720b */ /* 0x000fc60003f28000 */
[----:B---3--:R-:W3:Y:S01]  /*07c0*/  SHFL.BFLY PT, R14, R7, 0x1, 0x1f ;  /* 0x0c201f00070e7f89 */ /* 0x008ee200000e0000 */
[CC--:B--2---:R-:W-:Y:S02]  /*07d0*/  FSETP.NAN.AND P2, PT, R9.reuse, R9.reuse, P1 ;  /* 0x000000090900720b */ /* 0x0c4fe40000f48000 */
[-C--:B------:R-:W-:Y:S02]  /*07e0*/  FSETP.NUM.AND P1, PT, R9, R9.reuse, P1 ;  /* 0x000000090900720b */ /* 0x080fe40000f27000 */
[CC--:B------:R-:W-:Y:S02]  /*07f0*/  FSETP.EQ.OR P2, PT, R2.reuse, R9.reuse, P2 ;  /* 0x000000090200720b */ /* 0x0c0fe40001742400 */
[----:B------:R-:W-:Y:S02]  /*0800*/  FSETP.GT.OR P1, PT, R2, R9, P1 ;  /* 0x000000090200720b */ /* 0x000fe40000f24400 */
[----:B---3--:R-:W-:-:S04]  /*0810*/  ISETP.LT.AND P2, PT, R7, R14, P2 ;  /* 0x0000000e0700720c */ /* 0x008fc80001741270 */
[----:B------:R-:W-:-:S04]  /*0820*/  PLOP3.LUT P1, PT, P1, P2, PT, 0xa8, 0x0 ;  /* 0x000000000000781c */ /* 0x000fc80000f25570 */
[----:B------:R-:W-:Y:S02]  /*0830*/  SEL R11, R2, R9, P1 ;  /* 0x00000009020b7207 */ /* 0x000fe40000800000 */
[----:B------:R-:W-:Y:S02]  /*0840*/  SEL R9, R7, R14, P1 ;  /* 0x0000000e07097207 */ /* 0x000fe40000800000 */
[----:B------:R-:W2:Y:S01]  /*0850*/  LDC.64 R14, c[0x0][0x218] ;  /* 0x00008600ff0e7b82 */ /* 0x000ea20000000a00 */
[----:B------:R-:W-:Y:S01]  /*0860*/  @P0 STS [R10], R11 ;  /* 0x0000000b0a000388 */ /* 0x000fe20000000800 */
[----:B------:R-:W-:-:S03]  /*0870*/  LEA.HI R7, R6, R6, RZ, 0x6 ;  /* 0x0000000606077211 */ /* 0x000fc600078f30ff */
[----:B------:R-:W-:Y:S01]  /*0880*/  @P0 STS [R10+0x8], R9 ;  /* 0x000008090a000388 */ /* 0x000fe20000000800 */
[----:B------:R-:W-:Y:S02]  /*0890*/  LOP3.LUT R7, R7, 0xffffffc0, RZ, 0xc0, !PT ;  /* 0xffffffc007077812 */ /* 0x000fe400078ec0ff */
[----:B------:R-:W-:Y:S01]  /*08a0*/  BAR.SYNC.DEFER_BLOCKING 0x0 ;  /* 0x0000000000007b1d */ /* 0x000fe20000010000 */
[----:B------:R-:W-:Y:S02]  /*08b0*/  ISETP.NE.AND P0, PT, R0, RZ, PT ;  /* 0x000000ff0000720c */ /* 0x000fe40003f05270 */
[----:B------:R-:W-:-:S04]  /*08c0*/  IMAD.IADD R6, R6, 0x1, -R7 ;  /* 0x0000000106067824 */ /* 0x000fc800078e0a07 */
[----:B------:R-:W-:Y:S01]  /*08d0*/  IMAD R6, R3, 0x40, R6 ;  /* 0x0000004003067824 */ /* 0x000fe200078e0206 */
[----:B------:R-:W-:-:S05]  /*08e0*/  LOP3.LUT R3, R4, 0xffffe000, RZ, 0xc0, !PT ;  /* 0xffffe00004037812 */ /* 0x000fca00078ec0ff */
[----:B------:R-:W-:-:S04]  /*08f0*/  IMAD.IADD R5, R6, 0x1, R3 ;  /* 0x0000000106057824 */ /* 0x000fc800078e0203 */
[----:B--2---:R-:W-:-:S04]  /*0900*/  IMAD.WIDE R14, R5, 0x4, R14 ;  /* 0x00000004050e7825 */ /* 0x004fc800078e020e */
[----:B-1----:R-:W-:Y:S01]  /*0910*/  IMAD.WIDE R12, R5, 0x8, R12 ;  /* 0x00000008050c7825 */ /* 0x002fe200078e020c */
[----:B------:R-:W1:Y:S04]  /*0920*/  LDS R2, [UR4+0x8] ;  /* 0x00000804ff027984 */ /* 0x000e680008000800 */
[----:B------:R2:W-:Y:S01]  /*0930*/  @!P0 STG.E desc[UR6][R14.64], R8 ;  /* 0x000000080e008986 */ /* 0x0005e2000c101906 */
[----:B-1----:R-:W-:Y:S01]  /*0940*/  SHF.R.S32.HI R3, RZ, 0x1f, R2 ;  /* 0x0000001fff037819 */ /* 0x002fe20000011402 */
[----:B--2---:R-:W-:Y:S06]  /*0950*/  @P0 EXIT ;  /* 0x000000000000094d */ /* 0x004fec0003800000 */
[----:B------:R-:W-:Y:S01]  /*0960*/  STG.E.64 desc[UR6][R12.64], R2 ;  /* 0x000000020c007986 */ /* 0x000fe2000c101b06 */
[----:B------:R-:W-:Y:S05]  /*0970*/  EXIT ;  /* 0x000000000000794d */ /* 0x000fea0003800000 */
.L_x_0:
[----:B------:R-:W-:-:S00]  /*0980*/  BRA `(.L_x_0) ;  /* 0xfffffffc00fc7947 */ /* 0x000fc0000383ffff */
[----:B------:R-:W-:-:S00]  /*0990*/  NOP ;  /* 0x0000000000007918 */ /* 0x000fc00000000000 */
        /* <DEDUP_REMOVED lines=14> */
.L_x_1:


//--------------------- .nv.shared.triton_per_fused_leaky_relu_max_3 --------------------------
	.section	.nv.shared.triton_per_fused_leaky_relu_max_3,"aw",@nobits
	.sectionflags	@""
	.align	16
	.zero		1024


//--------------------- .nv.constant0.triton_per_fused_leaky_relu_max_3 --------------------------
	.section	.nv.constant0.triton_per_fused_leaky_relu_max_3,"a",@progbits
	.sectionflags	@""
	.align	4
.nv.constant0.triton_per_fused_leaky_relu_max_3:
	.zero		560
